	.headerflags	@"EF_CUDA_TEXMODE_UNIFIED EF_CUDA_64BIT_ADDRESS EF_CUDA_ACCELERATORS EF_CUDA_SM90 EF_CUDA_VIRTUAL_SM(EF_CUDA_SM90)"
	.elftype	@"ET_EXEC"


//--------------------- .nv.info                  --------------------------
	.section	.nv.info,"",@"SHT_CUDA_INFO"
	.align	4


	//----- nvinfo : EIATTR_REGCOUNT
	.align		4
        /*0000*/ 	.byte	0x04, 0x2f
        /*0002*/ 	.short	(.L_1 - .L_0)
	.align		4
.L_0:
        /*0004*/ 	.word	index@(triton_poi_fused_convolution_3)
        /*0008*/ 	.word	0x0000000c


	//----- nvinfo : EIATTR_MIN_STACK_SIZE
	.align		4
.L_1:
        /*000c*/ 	.byte	0x04, 0x12
        /*000e*/ 	.short	(.L_3 - .L_2)
	.align		4
.L_2:
        /*0010*/ 	.word	index@(triton_poi_fused_convolution_3)
        /*0014*/ 	.word	0x00000000


	//----- nvinfo : EIATTR_FRAME_SIZE
	.align		4
.L_3:
        /*0018*/ 	.byte	0x04, 0x11
        /*001a*/ 	.short	(.L_5 - .L_4)
	.align		4
.L_4:
        /*001c*/ 	.word	index@(triton_poi_fused_convolution_3)
        /*0020*/ 	.word	0x00000000


	//----- nvinfo : EIATTR_MIN_STACK_SIZE
	.align		4
.L_5:
        /*0024*/ 	.byte	0x04, 0x12
        /*0026*/ 	.short	(.L_7 - .L_6)
	.align		4
.L_6:
        /*0028*/ 	.word	index@(triton_poi_fused_convolution_3)
        /*002c*/ 	.word	0x00000000
.L_7:


//--------------------- .nv.info.triton_poi_fused_convolution_3 --------------------------
	.section	.nv.info.triton_poi_fused_convolution_3,"",@"SHT_CUDA_INFO"
	.sectionflags	@""
	.align	4


	//----- nvinfo : EIATTR_CUDA_API_VERSION
	.align		4
        /*0000*/ 	.byte	0x04, 0x37
        /*0002*/ 	.short	(.L_9 - .L_8)
.L_8:
        /*0004*/ 	.word	0x0000007c


	//----- nvinfo : EIATTR_KPARAM_INFO
	.align		4
.L_9:
        /*0008*/ 	.byte	0x04, 0x17
        /*000a*/ 	.short	(.L_11 - .L_10)
.L_10:
        /*000c*/ 	.word	0x00000000
        /*0010*/ 	.short	0x0002
        /*0012*/ 	.short	0x0010
        /*0014*/ 	.byte	0x00, 0xf0, 0x11, 0x00


	//----- nvinfo : EIATTR_KPARAM_INFO
	.align		4
.L_11:
        /*0018*/ 	.byte	0x04, 0x17
        /*001a*/ 	.short	(.L_13 - .L_12)
.L_12:
        /*001c*/ 	.word	0x00000000
        /*0020*/ 	.short	0x0001
        /*0022*/ 	.short	0x0008
        /*0024*/ 	.byte	0x00, 0xf4, 0x21, 0x00


	//----- nvinfo : EIATTR_KPARAM_INFO
	.align		4
.L_13:
        /*0028*/ 	.byte	0x04, 0x17
        /*002a*/ 	.short	(.L_15 - .L_14)
.L_14:
        /*002c*/ 	.word	0x00000000
        /*0030*/ 	.short	0x0000
        /*0032*/ 	.short	0x0000
        /*0034*/ 	.byte	0x00, 0xf4, 0x21, 0x00


	//----- nvinfo : EIATTR_SPARSE_MMA_MASK
	.align		4
.L_15:
        /*0038*/ 	.byte	0x03, 0x50
        /*003a*/ 	.short	0x0000


	//----- nvinfo : EIATTR_MAXREG_COUNT
	.align		4
        /*003c*/ 	.byte	0x03, 0x1b
        /*003e*/ 	.short	0x00ff


	//----- nvinfo : EIATTR_EXIT_INSTR_OFFSETS
	.align		4
        /*0040*/ 	.byte	0x04, 0x1c
        /*0042*/ 	.short	(.L_17 - .L_16)


	//   ....[0]....
.L_16:
        /*0044*/ 	.word	0x00000180


	//   ....[1]....
        /*0048*/ 	.word	0x000001a0


	//----- nvinfo : EIATTR_REQNTID
	.align		4
.L_17:
        /*004c*/ 	.byte	0x04, 0x10
        /*004e*/ 	.short	(.L_19 - .L_18)
.L_18:
        /*0050*/ 	.word	0x00000080
        /*0054*/ 	.word	0x00000001
        /*0058*/ 	.word	0x00000001


	//----- nvinfo : EIATTR_CBANK_PARAM_SIZE
	.align		4
.L_19:
        /*005c*/ 	.byte	0x03, 0x19
        /*005e*/ 	.short	0x0014


	//----- nvinfo : EIATTR_PARAM_CBANK
	.align		4
        /*0060*/ 	.byte	0x04, 0x0a
        /*0062*/ 	.short	(.L_21 - .L_20)
	.align		4
.L_20:
        /*0064*/ 	.word	index@(.nv.constant0.triton_poi_fused_convolution_3)
        /*0068*/ 	.short	0x0210
        /*006a*/ 	.short	0x0014


	//----- nvinfo : EIATTR_SW_WAR
	.align		4
.L_21:
        /*006c*/ 	.byte	0x04, 0x36
        /*006e*/ 	.short	(.L_23 - .L_22)
.L_22:
        /*0070*/ 	.word	0x00000008
.L_23:


//--------------------- .nv.callgraph             --------------------------
	.section	.nv.callgraph,"",@"SHT_CUDA_CALLGRAPH"
	.align	4
	.sectionentsize	8
	.align		4
        /*0000*/ 	.word	0x00000000
	.align		4
        /*0004*/ 	.word	0xffffffff
	.align		4
        /*0008*/ 	.word	0x00000000
	.align		4
        /*000c*/ 	.word	0xfffffffe
	.align		4
        /*0010*/ 	.word	0x00000000
	.align		4
        /*0014*/ 	.word	0xfffffffd
	.align		4
        /*0018*/ 	.word	0x00000000
	.align		4
        /*001c*/ 	.word	0xfffffffc


//--------------------- .text.triton_poi_fused_convolution_3 --------------------------
	.section	.text.triton_poi_fused_convolution_3,"ax",@progbits
	.align	128
        .global         triton_poi_fused_convolution_3
        .type           triton_poi_fused_convolution_3,@function
        .size           triton_poi_fused_convolution_3,(.L_x_1 - triton_poi_fused_convolution_3)
        .other          triton_poi_fused_convolution_3,@"STO_CUDA_ENTRY STV_DEFAULT"
triton_poi_fused_convolution_3:
.text.triton_poi_fused_convolution_3:
[----:B------:R-:W0:Y:S02]  /*0000*/  LDC R1, c[0x0][0x28] ;  /* 0x00000a00ff017b82 */ /* 0x000e240000000800 */
[----:B------:R-:W1:Y:S01]  /*0010*/  S2R R0, SR_TID.X ;  /* 0x0000000000007919 */ /* 0x000e620000002100 */
[----:B------:R-:W2:Y:S01]  /*0020*/  LDC.64 R4, c[0x0][0x218] ;  /* 0x00008600ff047b82 */ /* 0x000ea20000000a00 */
[----:B------:R-:W-:Y:S01]  /*0030*/  ULDC.64 UR4, c[0x0][0x208] ;  /* 0x0000820000047ab9 */ /* 0x000fe20000000a00 */
[----:B------:R-:W3:Y:S01]  /*0040*/  S2R R7, SR_CTAID.X ;  /* 0x0000000000077919 */ /* 0x000ee20000002500 */
[----:B-1----:R-:W-:Y:S02]  /*0050*/  LOP3.LUT R0, R0, 0x7f, RZ, 0xc0, !PT ;  /* 0x0000007f00007812 */ /* 0x002fe400078ec0ff */
[----:B---3--:R-:W-:-:S03]  /*0060*/  SHF.R.S32.HI R2, RZ, 0x18, R7 ;  /* 0x00000018ff027819 */ /* 0x008fc60000011407 */
[----:B------:R-:W-:Y:S01]  /*0070*/  IMAD R7, R7, 0x80, R0 ;  /* 0x0000008007077824 */ /* 0x000fe200078e0200 */
[----:B------:R-:W-:Y:S02]  /*0080*/  SGXT R0, R2, 0x1 ;  /* 0x000000010200781a */ /* 0x000fe40000000200 */
[----:B------:R-:W1:Y:S02]  /*0090*/  LDC.64 R2, c[0x0][0x210] ;  /* 0x00008400ff027b82 */ /* 0x000e640000000a00 */
[----:B------:R-:W-:Y:S02]  /*00a0*/  ISETP.GE.AND P0, PT, R7, 0x200, PT ;  /* 0x000002000700780c */ /* 0x000fe40003f06270 */
[----:B------:R-:W-:-:S04]  /*00b0*/  LEA.HI R0, R0, R7, RZ, 0x2 ;  /* 0x0000000700007211 */ /* 0x000fc800078f10ff */
[--C-:B------:R-:W-:Y:S02]  /*00c0*/  SHF.R.S32.HI R6, RZ, 0x2, R0.reuse ;  /* 0x00000002ff067819 */ /* 0x100fe40000011400 */
[----:B------:R-:W-:Y:S01]  /*00d0*/  SHF.R.S32.HI R9, RZ, 0x1f, R0 ;  /* 0x0000001fff097819 */ /* 0x000fe20000011400 */
[----:B------:R-:W-:-:S03]  /*00e0*/  IMAD.MOV.U32 R0, RZ, RZ, RZ ;  /* 0x000000ffff007224 */ /* 0x000fc600078e00ff */
[----:B------:R-:W-:-:S04]  /*00f0*/  LEA.HI R9, R9, R6, RZ, 0x5 ;  /* 0x0000000609097211 */ /* 0x000fc800078f28ff */
[----:B------:R-:W-:-:S05]  /*0100*/  LOP3.LUT R9, R9, 0xffffffe0, RZ, 0xc0, !PT ;  /* 0xffffffe009097812 */ /* 0x000fca00078ec0ff */
[----:B------:R-:W-:Y:S02]  /*0110*/  IMAD.IADD R9, R6, 0x1, -R9 ;  /* 0x0000000106097824 */ /* 0x000fe400078e0a09 */
[----:B-1----:R-:W-:-:S04]  /*0120*/  IMAD.WIDE R2, R7, 0x4, R2 ;  /* 0x0000000407027825 */ /* 0x002fc800078e0202 */
[----:B------:R-:W-:Y:S01]  /*0130*/  IMAD.MOV.U32 R7, RZ, RZ, RZ ;  /* 0x000000ffff077224 */ /* 0x000fe200078e00ff */
[----:B------:R-:W3:Y:S01]  /*0140*/  @!P0 LDG.E R0, desc[UR4][R2.64] ;  /* 0x0000000402008981 */ /* 0x000ee2000c1e1900 */
[----:B--2---:R-:W-:-:S05]  /*0150*/  IMAD.WIDE R4, R9, 0x4, R4 ;  /* 0x0000000409047825 */ /* 0x004fca00078e0204 */
[----:B------:R-:W3:Y:S02]  /*0160*/  @!P0 LDG.E.EL R7, desc[UR4][R4.64] ;  /* 0x0000000404078981 */ /* 0x000ee4000c2e1900 */
[----:B---3--:R-:W-:Y:S01]  /*0170*/  FADD R7, R7, R0 ;  /* 0x0000000007077221 */ /* 0x008fe20000000000 */
[----:B------:R-:W-:Y:S06]  /*0180*/  @P0 EXIT ;  /* 0x000000000000094d */ /* 0x000fec0003800000 */
[----:B------:R-:W-:Y:S01]  /*0190*/  STG.E desc[UR4][R2.64], R7 ;  /* 0x0000000702007986 */ /* 0x000fe2000c101904 */
[----:B------:R-:W-:Y:S05]  /*01a0*/  EXIT ;  /* 0x000000000000794d */ /* 0x000fea0003800000 */
.L_x_0:
[----:B------:R-:W-:-:S00]  /*01b0*/  BRA `(.L_x_0) ;  /* 0xfffffffc00fc7947 */ /* 0x000fc0000383ffff */
[----:B------:R-:W-:-:S00]  /*01c0*/  NOP ;  /* 0x0000000000007918 */ /* 0x000fc00000000000 */
        /* <DEDUP_REMOVED lines=11> */
.L_x_1:


//--------------------- .nv.constant0.triton_poi_fused_convolution_3 --------------------------
	.section	.nv.constant0.triton_poi_fused_convolution_3,"a",@progbits
	.sectionflags	@""
	.align	4
.nv.constant0.triton_poi_fused_convolution_3:
	.zero		548
